//
// Generated by NVIDIA NVVM Compiler
//
// Compiler Build ID: CL-36424714
// Cuda compilation tools, release 13.0, V13.0.88
// Based on NVVM 20.0.0
//

.version 9.0
.target sm_100
.address_size 64

	// .globl	_Z3addPiS_S_i

.visible .entry _Z3addPiS_S_i(
	.param .u64 .ptr .align 1 _Z3addPiS_S_i_param_0,
	.param .u64 .ptr .align 1 _Z3addPiS_S_i_param_1,
	.param .u64 .ptr .align 1 _Z3addPiS_S_i_param_2,
	.param .u32 _Z3addPiS_S_i_param_3
)
{
	.reg .pred 	%p<2>;
	.reg .b32 	%r<9>;
	.reg .b64 	%rd<11>;

	ld.param.u64 	%rd1, [_Z3addPiS_S_i_param_0];
	ld.param.u64 	%rd2, [_Z3addPiS_S_i_param_1];
	ld.param.u64 	%rd3, [_Z3addPiS_S_i_param_2];
	ld.param.u32 	%r2, [_Z3addPiS_S_i_param_3];
	mov.u32 	%r3, %ctaid.x;
	mov.u32 	%r4, %ntid.x;
	mov.u32 	%r5, %tid.x;
	mad.lo.s32 	%r1, %r3, %r4, %r5;
	setp.ge.s32 	%p1, %r1, %r2;
	@%p1 bra 	$L__BB0_2;
	cvta.to.global.u64 	%rd4, %rd1;
	cvta.to.global.u64 	%rd5, %rd2;
	cvta.to.global.u64 	%rd6, %rd3;
	mul.wide.s32 	%rd7, %r1, 4;
	add.s64 	%rd8, %rd4, %rd7;
	ld.global.u32 	%r6, [%rd8];
	add.s64 	%rd9, %rd5, %rd7;
	ld.global.u32 	%r7, [%rd9];
	add.s32 	%r8, %r7, %r6;
	add.s64 	%rd10, %rd6, %rd7;
	st.global.u32 	[%rd10], %r8;
$L__BB0_2:
	ret;

}
	// .globl	_Z10add_stridePiS_S_i
.visible .entry _Z10add_stridePiS_S_i(
	.param .u64 .ptr .align 1 _Z10add_stridePiS_S_i_param_0,
	.param .u64 .ptr .align 1 _Z10add_stridePiS_S_i_param_1,
	.param .u64 .ptr .align 1 _Z10add_stridePiS_S_i_param_2,
	.param .u32 _Z10add_stridePiS_S_i_param_3
)
{
	.reg .pred 	%p<7>;
	.reg .b32 	%r<46>;
	.reg .b64 	%rd<25>;

	ld.param.u64 	%rd4, [_Z10add_stridePiS_S_i_param_0];
	ld.param.u64 	%rd5, [_Z10add_stridePiS_S_i_param_1];
	ld.param.u64 	%rd6, [_Z10add_stridePiS_S_i_param_2];
	ld.param.u32 	%r12, [_Z10add_stridePiS_S_i_param_3];
	cvta.to.global.u64 	%rd1, %rd6;
	cvta.to.global.u64 	%rd2, %rd5;
	cvta.to.global.u64 	%rd3, %rd4;
	mov.u32 	%r13, %ctaid.x;
	mov.u32 	%r14, %ntid.x;
	mov.u32 	%r15, %tid.x;
	mad.lo.s32 	%r44, %r13, %r14, %r15;
	mov.u32 	%r16, %nctaid.x;
	mul.lo.s32 	%r2, %r14, %r16;
	setp.ge.s32 	%p1, %r44, %r12;
	@%p1 bra 	$L__BB1_7;
	add.s32 	%r17, %r44, %r2;
	max.s32 	%r18, %r12, %r17;
	setp.lt.s32 	%p2, %r17, %r12;
	selp.u32 	%r19, 1, 0, %p2;
	add.s32 	%r20, %r17, %r19;
	sub.s32 	%r21, %r18, %r20;
	div.u32 	%r22, %r21, %r2;
	add.s32 	%r3, %r22, %r19;
	and.b32  	%r23, %r3, 3;
	setp.eq.s32 	%p3, %r23, 3;
	@%p3 bra 	$L__BB1_4;
	add.s32 	%r24, %r3, 1;
	and.b32  	%r25, %r24, 3;
	neg.s32 	%r42, %r25;
$L__BB1_3:
	.pragma "nounroll";
	mul.wide.s32 	%rd7, %r44, 4;
	add.s64 	%rd8, %rd1, %rd7;
	add.s64 	%rd9, %rd2, %rd7;
	add.s64 	%rd10, %rd3, %rd7;
	ld.global.u32 	%r26, [%rd10];
	ld.global.u32 	%r27, [%rd9];
	add.s32 	%r28, %r27, %r26;
	st.global.u32 	[%rd8], %r28;
	add.s32 	%r44, %r44, %r2;
	add.s32 	%r42, %r42, 1;
	setp.ne.s32 	%p4, %r42, 0;
	@%p4 bra 	$L__BB1_3;
$L__BB1_4:
	setp.lt.u32 	%p5, %r3, 3;
	@%p5 bra 	$L__BB1_7;
	mul.wide.s32 	%rd15, %r2, 4;
	shl.b32 	%r41, %r2, 2;
$L__BB1_6:
	mul.wide.s32 	%rd11, %r44, 4;
	add.s64 	%rd12, %rd3, %rd11;
	ld.global.u32 	%r29, [%rd12];
	add.s64 	%rd13, %rd2, %rd11;
	ld.global.u32 	%r30, [%rd13];
	add.s32 	%r31, %r30, %r29;
	add.s64 	%rd14, %rd1, %rd11;
	st.global.u32 	[%rd14], %r31;
	add.s64 	%rd16, %rd12, %rd15;
	ld.global.u32 	%r32, [%rd16];
	add.s64 	%rd17, %rd13, %rd15;
	ld.global.u32 	%r33, [%rd17];
	add.s32 	%r34, %r33, %r32;
	add.s64 	%rd18, %rd14, %rd15;
	st.global.u32 	[%rd18], %r34;
	add.s64 	%rd19, %rd16, %rd15;
	ld.global.u32 	%r35, [%rd19];
	add.s64 	%rd20, %rd17, %rd15;
	ld.global.u32 	%r36, [%rd20];
	add.s32 	%r37, %r36, %r35;
	add.s64 	%rd21, %rd18, %rd15;
	st.global.u32 	[%rd21], %r37;
	add.s64 	%rd22, %rd19, %rd15;
	ld.global.u32 	%r38, [%rd22];
	add.s64 	%rd23, %rd20, %rd15;
	ld.global.u32 	%r39, [%rd23];
	add.s32 	%r40, %r39, %r38;
	add.s64 	%rd24, %rd21, %rd15;
	st.global.u32 	[%rd24], %r40;
	add.s32 	%r44, %r41, %r44;
	setp.lt.s32 	%p6, %r44, %r12;
	@%p6 bra 	$L__BB1_6;
$L__BB1_7:
	ret;

}
	// .globl	_Z20divergence_functionsPf
.visible .entry _Z20divergence_functionsPf(
	.param .u64 .ptr .align 1 _Z20divergence_functionsPf_param_0
)
{
	.reg .pred 	%p<17>;
	.reg .b32 	%r<10>;
	.reg .b32 	%f<100>;
	.reg .b64 	%rd<5>;

	ld.param.u64 	%rd1, [_Z20divergence_functionsPf_param_0];
	mov.u32 	%r5, %ctaid.x;
	mov.u32 	%r6, %ntid.x;
	mov.u32 	%r7, %tid.x;
	mad.lo.s32 	%r1, %r5, %r6, %r7;
	setp.gt.s32 	%p1, %r1, 9999999;
	@%p1 bra 	$L__BB2_10;
	and.b32  	%r2, %r1, 1;
	mov.f32 	%f97, 0f3F000000;
	mov.b32 	%r9, 0;
$L__BB2_2:
	setp.ne.s32 	%p2, %r2, 0;
	@%p2 bra 	$L__BB2_4;
	abs.f32 	%f31, %f97;
	fma.rn.f32 	%f32, %f31, 0fBF000000, 0f3F000000;
	rsqrt.approx.ftz.f32 	%f33, %f32;
	mul.f32 	%f34, %f32, %f33;
	mul.f32 	%f35, %f33, 0fBF000000;
	fma.rn.f32 	%f36, %f34, %f35, 0f3F000000;
	fma.rn.f32 	%f37, %f34, %f36, %f34;
	setp.eq.f32 	%p6, %f31, 0f3F800000;
	selp.f32 	%f38, 0f00000000, %f37, %p6;
	setp.gt.f32 	%p7, %f31, 0f3F0F5C29;
	selp.f32 	%f39, %f38, %f31, %p7;
	copysign.f32 	%f40, %f97, %f39;
	mul.f32 	%f41, %f40, %f40;
	fma.rn.f32 	%f42, %f41, 0f3D10ECEF, 0f3C8B1ABB;
	fma.rn.f32 	%f43, %f42, %f41, 0f3CFC028C;
	fma.rn.f32 	%f44, %f43, %f41, 0f3D372139;
	fma.rn.f32 	%f45, %f44, %f41, 0f3D9993DB;
	fma.rn.f32 	%f46, %f45, %f41, 0f3E2AAAC6;
	mul.f32 	%f47, %f41, %f46;
	fma.rn.f32 	%f48, %f47, %f40, %f40;
	neg.f32 	%f49, %f48;
	selp.f32 	%f50, %f48, %f49, %p7;
	fma.rn.f32 	%f51, 0f3F6EE581, 0f3FD774EB, %f50;
	setp.gt.f32 	%p8, %f97, 0f3F0F5C29;
	selp.f32 	%f52, %f48, %f51, %p8;
	add.f32 	%f53, %f52, %f52;
	selp.f32 	%f98, %f53, %f52, %p7;
	bra.uni 	$L__BB2_5;
$L__BB2_4:
	abs.f32 	%f11, %f97;
	fma.rn.f32 	%f12, %f11, 0fBF000000, 0f3F000000;
	rsqrt.approx.ftz.f32 	%f13, %f12;
	mul.f32 	%f14, %f12, %f13;
	mul.f32 	%f15, %f13, 0fBF000000;
	fma.rn.f32 	%f16, %f14, %f15, 0f3F000000;
	fma.rn.f32 	%f17, %f14, %f16, %f14;
	setp.eq.f32 	%p3, %f11, 0f3F800000;
	selp.f32 	%f18, 0f00000000, %f17, %p3;
	setp.gt.f32 	%p4, %f11, 0f3F0F5C29;
	selp.f32 	%f19, %f18, %f11, %p4;
	mul.f32 	%f20, %f19, %f19;
	fma.rn.f32 	%f21, %f20, 0f3D4DD2F7, 0f3C99CA97;
	fma.rn.f32 	%f22, %f21, %f20, 0f3D3F90E8;
	fma.rn.f32 	%f23, %f22, %f20, 0f3D993CCF;
	fma.rn.f32 	%f24, %f23, %f20, 0f3E2AAC04;
	mul.f32 	%f25, %f20, %f24;
	fma.rn.f32 	%f26, %f25, %f19, %f19;
	mul.f32 	%f27, %f26, 0fC0000000;
	fma.rn.f32 	%f28, 0f3F6EE581, 0f3FD774EB, %f27;
	selp.f32 	%f29, %f28, %f26, %p4;
	setp.num.f32 	%p5, %f29, %f29;
	copysign.f32 	%f30, %f97, %f29;
	selp.f32 	%f98, %f30, %f29, %p5;
$L__BB2_5:
	setp.eq.s32 	%p9, %r2, 0;
	add.f32 	%f5, %f97, %f98;
	@%p9 bra 	$L__BB2_7;
	abs.f32 	%f54, %f5;
	fma.rn.f32 	%f55, %f54, 0fBF000000, 0f3F000000;
	rsqrt.approx.ftz.f32 	%f56, %f55;
	mul.f32 	%f57, %f55, %f56;
	mul.f32 	%f58, %f56, 0fBF000000;
	fma.rn.f32 	%f59, %f57, %f58, 0f3F000000;
	fma.rn.f32 	%f60, %f57, %f59, %f57;
	setp.eq.f32 	%p10, %f54, 0f3F800000;
	selp.f32 	%f61, 0f00000000, %f60, %p10;
	setp.gt.f32 	%p11, %f54, 0f3F0F5C29;
	selp.f32 	%f62, %f61, %f54, %p11;
	mul.f32 	%f63, %f62, %f62;
	fma.rn.f32 	%f64, %f63, 0f3D4DD2F7, 0f3C99CA97;
	fma.rn.f32 	%f65, %f64, %f63, 0f3D3F90E8;
	fma.rn.f32 	%f66, %f65, %f63, 0f3D993CCF;
	fma.rn.f32 	%f67, %f66, %f63, 0f3E2AAC04;
	mul.f32 	%f68, %f63, %f67;
	fma.rn.f32 	%f69, %f68, %f62, %f62;
	mul.f32 	%f70, %f69, 0fC0000000;
	fma.rn.f32 	%f71, 0f3F6EE581, 0f3FD774EB, %f70;
	selp.f32 	%f72, %f71, %f69, %p11;
	setp.num.f32 	%p12, %f72, %f72;
	copysign.f32 	%f73, %f5, %f72;
	selp.f32 	%f99, %f73, %f72, %p12;
	bra.uni 	$L__BB2_8;
$L__BB2_7:
	abs.f32 	%f74, %f5;
	fma.rn.f32 	%f75, %f74, 0fBF000000, 0f3F000000;
	rsqrt.approx.ftz.f32 	%f76, %f75;
	mul.f32 	%f77, %f75, %f76;
	mul.f32 	%f78, %f76, 0fBF000000;
	fma.rn.f32 	%f79, %f77, %f78, 0f3F000000;
	fma.rn.f32 	%f80, %f77, %f79, %f77;
	setp.eq.f32 	%p13, %f74, 0f3F800000;
	selp.f32 	%f81, 0f00000000, %f80, %p13;
	setp.gt.f32 	%p14, %f74, 0f3F0F5C29;
	selp.f32 	%f82, %f81, %f74, %p14;
	copysign.f32 	%f83, %f5, %f82;
	mul.f32 	%f84, %f83, %f83;
	fma.rn.f32 	%f85, %f84, 0f3D10ECEF, 0f3C8B1ABB;
	fma.rn.f32 	%f86, %f85, %f84, 0f3CFC028C;
	fma.rn.f32 	%f87, %f86, %f84, 0f3D372139;
	fma.rn.f32 	%f88, %f87, %f84, 0f3D9993DB;
	fma.rn.f32 	%f89, %f88, %f84, 0f3E2AAAC6;
	mul.f32 	%f90, %f84, %f89;
	fma.rn.f32 	%f91, %f90, %f83, %f83;
	neg.f32 	%f92, %f91;
	selp.f32 	%f93, %f91, %f92, %p14;
	fma.rn.f32 	%f94, 0f3F6EE581, 0f3FD774EB, %f93;
	setp.gt.f32 	%p15, %f5, 0f3F0F5C29;
	selp.f32 	%f95, %f91, %f94, %p15;
	add.f32 	%f96, %f95, %f95;
	selp.f32 	%f99, %f96, %f95, %p14;
$L__BB2_8:
	add.f32 	%f97, %f5, %f99;
	add.s32 	%r9, %r9, 2;
	setp.ne.s32 	%p16, %r9, 1000;
	@%p16 bra 	$L__BB2_2;
	cvta.to.global.u64 	%rd2, %rd1;
	mul.wide.s32 	%rd3, %r1, 4;
	add.s64 	%rd4, %rd2, %rd3;
	st.global.f32 	[%rd4], %f97;
$L__BB2_10:
	ret;

}
	// .globl	_Z21divergence_arithmeticPf
.visible .entry _Z21divergence_arithmeticPf(
	.param .u64 .ptr .align 1 _Z21divergence_arithmeticPf_param_0
)
{
	.reg .pred 	%p<17>;
	.reg .b32 	%r<10>;
	.reg .b32 	%f<108>;
	.reg .b64 	%rd<5>;

	ld.param.u64 	%rd1, [_Z21divergence_arithmeticPf_param_0];
	mov.u32 	%r5, %ctaid.x;
	mov.u32 	%r6, %ntid.x;
	mov.u32 	%r7, %tid.x;
	mad.lo.s32 	%r1, %r5, %r6, %r7;
	setp.gt.s32 	%p1, %r1, 9999999;
	@%p1 bra 	$L__BB3_10;
	and.b32  	%r2, %r1, 1;
	mov.f32 	%f105, 0f3F000000;
	mov.b32 	%r9, 0;
$L__BB3_2:
	setp.ne.s32 	%p2, %r2, 0;
	@%p2 bra 	$L__BB3_4;
	abs.f32 	%f33, %f105;
	fma.rn.f32 	%f34, %f33, 0fBF000000, 0f3F000000;
	rsqrt.approx.ftz.f32 	%f35, %f34;
	mul.f32 	%f36, %f34, %f35;
	mul.f32 	%f37, %f35, 0fBF000000;
	fma.rn.f32 	%f38, %f36, %f37, 0f3F000000;
	fma.rn.f32 	%f39, %f36, %f38, %f36;
	setp.eq.f32 	%p6, %f33, 0f3F800000;
	selp.f32 	%f40, 0f00000000, %f39, %p6;
	setp.gt.f32 	%p7, %f33, 0f3F0F5C29;
	selp.f32 	%f41, %f40, %f33, %p7;
	copysign.f32 	%f42, %f105, %f41;
	mul.f32 	%f43, %f42, %f42;
	fma.rn.f32 	%f44, %f43, 0f3D10ECEF, 0f3C8B1ABB;
	fma.rn.f32 	%f45, %f44, %f43, 0f3CFC028C;
	fma.rn.f32 	%f46, %f45, %f43, 0f3D372139;
	fma.rn.f32 	%f47, %f46, %f43, 0f3D9993DB;
	fma.rn.f32 	%f48, %f47, %f43, 0f3E2AAAC6;
	mul.f32 	%f49, %f43, %f48;
	fma.rn.f32 	%f50, %f49, %f42, %f42;
	neg.f32 	%f51, %f50;
	selp.f32 	%f52, %f50, %f51, %p7;
	fma.rn.f32 	%f53, 0f3F6EE581, 0f3FD774EB, %f52;
	setp.gt.f32 	%p8, %f105, 0f3F0F5C29;
	selp.f32 	%f54, %f50, %f53, %p8;
	add.f32 	%f55, %f54, %f54;
	selp.f32 	%f56, %f55, %f54, %p7;
	add.f32 	%f106, %f105, %f56;
	bra.uni 	$L__BB3_5;
$L__BB3_4:
	abs.f32 	%f9, %f105;
	fma.rn.f32 	%f10, %f9, 0fBF000000, 0f3F000000;
	rsqrt.approx.ftz.f32 	%f11, %f10;
	mul.f32 	%f12, %f10, %f11;
	mul.f32 	%f13, %f11, 0fBF000000;
	fma.rn.f32 	%f14, %f12, %f13, 0f3F000000;
	fma.rn.f32 	%f15, %f12, %f14, %f12;
	setp.eq.f32 	%p3, %f9, 0f3F800000;
	selp.f32 	%f16, 0f00000000, %f15, %p3;
	setp.gt.f32 	%p4, %f9, 0f3F0F5C29;
	selp.f32 	%f17, %f16, %f9, %p4;
	copysign.f32 	%f18, %f105, %f17;
	mul.f32 	%f19, %f18, %f18;
	fma.rn.f32 	%f20, %f19, 0f3D10ECEF, 0f3C8B1ABB;
	fma.rn.f32 	%f21, %f20, %f19, 0f3CFC028C;
	fma.rn.f32 	%f22, %f21, %f19, 0f3D372139;
	fma.rn.f32 	%f23, %f22, %f19, 0f3D9993DB;
	fma.rn.f32 	%f24, %f23, %f19, 0f3E2AAAC6;
	mul.f32 	%f25, %f19, %f24;
	fma.rn.f32 	%f26, %f25, %f18, %f18;
	neg.f32 	%f27, %f26;
	selp.f32 	%f28, %f26, %f27, %p4;
	fma.rn.f32 	%f29, 0f3F6EE581, 0f3FD774EB, %f28;
	setp.gt.f32 	%p5, %f105, 0f3F0F5C29;
	selp.f32 	%f30, %f26, %f29, %p5;
	add.f32 	%f31, %f30, %f30;
	selp.f32 	%f32, %f31, %f30, %p4;
	sub.f32 	%f106, %f105, %f32;
$L__BB3_5:
	setp.eq.s32 	%p9, %r2, 0;
	@%p9 bra 	$L__BB3_7;
	abs.f32 	%f57, %f106;
	fma.rn.f32 	%f58, %f57, 0fBF000000, 0f3F000000;
	rsqrt.approx.ftz.f32 	%f59, %f58;
	mul.f32 	%f60, %f58, %f59;
	mul.f32 	%f61, %f59, 0fBF000000;
	fma.rn.f32 	%f62, %f60, %f61, 0f3F000000;
	fma.rn.f32 	%f63, %f60, %f62, %f60;
	setp.eq.f32 	%p10, %f57, 0f3F800000;
	selp.f32 	%f64, 0f00000000, %f63, %p10;
	setp.gt.f32 	%p11, %f57, 0f3F0F5C29;
	selp.f32 	%f65, %f64, %f57, %p11;
	copysign.f32 	%f66, %f106, %f65;
	mul.f32 	%f67, %f66, %f66;
	fma.rn.f32 	%f68, %f67, 0f3D10ECEF, 0f3C8B1ABB;
	fma.rn.f32 	%f69, %f68, %f67, 0f3CFC028C;
	fma.rn.f32 	%f70, %f69, %f67, 0f3D372139;
	fma.rn.f32 	%f71, %f70, %f67, 0f3D9993DB;
	fma.rn.f32 	%f72, %f71, %f67, 0f3E2AAAC6;
	mul.f32 	%f73, %f67, %f72;
	fma.rn.f32 	%f74, %f73, %f66, %f66;
	neg.f32 	%f75, %f74;
	selp.f32 	%f76, %f74, %f75, %p11;
	fma.rn.f32 	%f77, 0f3F6EE581, 0f3FD774EB, %f76;
	setp.gt.f32 	%p12, %f106, 0f3F0F5C29;
	selp.f32 	%f78, %f74, %f77, %p12;
	add.f32 	%f79, %f78, %f78;
	selp.f32 	%f80, %f79, %f78, %p11;
	sub.f32 	%f105, %f106, %f80;
	bra.uni 	$L__BB3_8;
$L__BB3_7:
	abs.f32 	%f81, %f106;
	fma.rn.f32 	%f82, %f81, 0fBF000000, 0f3F000000;
	rsqrt.approx.ftz.f32 	%f83, %f82;
	mul.f32 	%f84, %f82, %f83;
	mul.f32 	%f85, %f83, 0fBF000000;
	fma.rn.f32 	%f86, %f84, %f85, 0f3F000000;
	fma.rn.f32 	%f87, %f84, %f86, %f84;
	setp.eq.f32 	%p13, %f81, 0f3F800000;
	selp.f32 	%f88, 0f00000000, %f87, %p13;
	setp.gt.f32 	%p14, %f81, 0f3F0F5C29;
	selp.f32 	%f89, %f88, %f81, %p14;
	copysign.f32 	%f90, %f106, %f89;
	mul.f32 	%f91, %f90, %f90;
	fma.rn.f32 	%f92, %f91, 0f3D10ECEF, 0f3C8B1ABB;
	fma.rn.f32 	%f93, %f92, %f91, 0f3CFC028C;
	fma.rn.f32 	%f94, %f93, %f91, 0f3D372139;
	fma.rn.f32 	%f95, %f94, %f91, 0f3D9993DB;
	fma.rn.f32 	%f96, %f95, %f91, 0f3E2AAAC6;
	mul.f32 	%f97, %f91, %f96;
	fma.rn.f32 	%f98, %f97, %f90, %f90;
	neg.f32 	%f99, %f98;
	selp.f32 	%f100, %f98, %f99, %p14;
	fma.rn.f32 	%f101, 0f3F6EE581, 0f3FD774EB, %f100;
	setp.gt.f32 	%p15, %f106, 0f3F0F5C29;
	selp.f32 	%f102, %f98, %f101, %p15;
	add.f32 	%f103, %f102, %f102;
	selp.f32 	%f104, %f103, %f102, %p14;
	add.f32 	%f105, %f106, %f104;
$L__BB3_8:
	add.s32 	%r9, %r9, 2;
	setp.ne.s32 	%p16, %r9, 1000;
	@%p16 bra 	$L__BB3_2;
	cvta.to.global.u64 	%rd2, %rd1;
	mul.wide.s32 	%rd3, %r1, 4;
	add.s64 	%rd4, %rd2, %rd3;
	st.global.f32 	[%rd4], %f105;
$L__BB3_10:
	ret;

}


// ===== COMPILED SASS (sm_100) =====

	.target	sm_100

	.elftype	@"ET_EXEC"


//--------------------- .note.nv.tkinfo           --------------------------
	.section	.note.nv.tkinfo,"",@"SHT_NOTE"
	.sectionflags	@"SHF_NOTE_NV_TKINFO"
	.tkinfo
        /*0018*/ 	.word	0x00000002
        /*0030*/ 	.string	""
        /*0030*/ 	.string	"ptxas"
        /*0030*/ 	.string	"Cuda compilation tools, release 13.0, V13.0.88"
        /*0030*/ 	.string	"Build cuda_13.0.r13.0/compiler.36424714_0"
        /*0030*/ 	.string	"-arch sm_100 -m 64 "



//--------------------- .note.nv.cuinfo           --------------------------
	.section	.note.nv.cuinfo,"",@"SHT_NOTE"
	.sectionflags	@"SHF_NOTE_NV_CUINFO"
        /*0018*/ 	.short	0x0002
        /*001a*/ 	.short	0x0064
        /*001c*/ 	.short	0x0082
	.zero		2


//--------------------- .nv.info                  --------------------------
	.section	.nv.info,"",@"SHT_CUDA_INFO"
	.align	4


	//----- nvinfo : EIATTR_REGCOUNT
	.align		4
        /*0000*/ 	.byte	0x04, 0x2f
        /*0002*/ 	.short	(.L_1 - .L_0)
	.align		4
.L_0:
        /*0004*/ 	.word	index@(_Z3addPiS_S_i)
        /*0008*/ 	.word	0x0000000c


	//----- nvinfo : EIATTR_FRAME_SIZE
	.align		4
.L_1:
        /*000c*/ 	.byte	0x04, 0x11
        /*000e*/ 	.short	(.L_3 - .L_2)
	.align		4
.L_2:
        /*0010*/ 	.word	index@(_Z3addPiS_S_i)
        /*0014*/ 	.word	0x00000000


	//----- nvinfo : EIATTR_REGCOUNT
	.align		4
.L_3:
        /*0018*/ 	.byte	0x04, 0x2f
        /*001a*/ 	.short	(.L_5 - .L_4)
	.align		4
.L_4:
        /*001c*/ 	.word	index@(_Z10add_stridePiS_S_i)
        /*0020*/ 	.word	0x0000001a


	//----- nvinfo : EIATTR_FRAME_SIZE
	.align		4
.L_5:
        /*0024*/ 	.byte	0x04, 0x11
        /*0026*/ 	.short	(.L_7 - .L_6)
	.align		4
.L_6:
        /*0028*/ 	.word	index@(_Z10add_stridePiS_S_i)
        /*002c*/ 	.word	0x00000000


	//----- nvinfo : EIATTR_REGCOUNT
	.align		4
.L_7:
        /*0030*/ 	.byte	0x04, 0x2f
        /*0032*/ 	.short	(.L_9 - .L_8)
	.align		4
.L_8:
        /*0034*/ 	.word	index@(_Z20divergence_functionsPf)
        /*0038*/ 	.word	0x0000000d


	//----- nvinfo : EIATTR_FRAME_SIZE
	.align		4
.L_9:
        /*003c*/ 	.byte	0x04, 0x11
        /*003e*/ 	.short	(.L_11 - .L_10)
	.align		4
.L_10:
        /*0040*/ 	.word	index@(_Z20divergence_functionsPf)
        /*0044*/ 	.word	0x00000000


	//----- nvinfo : EIATTR_REGCOUNT
	.align		4
.L_11:
        /*0048*/ 	.byte	0x04, 0x2f
        /*004a*/ 	.short	(.L_13 - .L_12)
	.align		4
.L_12:
        /*004c*/ 	.word	index@(_Z21divergence_arithmeticPf)
        /*0050*/ 	.word	0x0000000d


	//----- nvinfo : EIATTR_FRAME_SIZE
	.align		4
.L_13:
        /*0054*/ 	.byte	0x04, 0x11
        /*0056*/ 	.short	(.L_15 - .L_14)
	.align		4
.L_14:
        /*0058*/ 	.word	index@(_Z21divergence_arithmeticPf)
        /*005c*/ 	.word	0x00000000


	//----- nvinfo : EIATTR_MIN_STACK_SIZE
	.align		4
.L_15:
        /*0060*/ 	.byte	0x04, 0x12
        /*0062*/ 	.short	(.L_17 - .L_16)
	.align		4
.L_16:
        /*0064*/ 	.word	index@(_Z21divergence_arithmeticPf)
        /*0068*/ 	.word	0x00000000


	//----- nvinfo : EIATTR_MIN_STACK_SIZE
	.align		4
.L_17:
        /*006c*/ 	.byte	0x04, 0x12
        /*006e*/ 	.short	(.L_19 - .L_18)
	.align		4
.L_18:
        /*0070*/ 	.word	index@(_Z20divergence_functionsPf)
        /*0074*/ 	.word	0x00000000


	//----- nvinfo : EIATTR_MIN_STACK_SIZE
	.align		4
.L_19:
        /*0078*/ 	.byte	0x04, 0x12
        /*007a*/ 	.short	(.L_21 - .L_20)
	.align		4
.L_20:
        /*007c*/ 	.word	index@(_Z10add_stridePiS_S_i)
        /*0080*/ 	.word	0x00000000


	//----- nvinfo : EIATTR_MIN_STACK_SIZE
	.align		4
.L_21:
        /*0084*/ 	.byte	0x04, 0x12
        /*0086*/ 	.short	(.L_23 - .L_22)
	.align		4
.L_22:
        /*0088*/ 	.word	index@(_Z3addPiS_S_i)
        /*008c*/ 	.word	0x00000000
.L_23:


//--------------------- .nv.compat                --------------------------
	.section	.nv.compat,"",@"SHT_CUDA_COMPAT_INFO"
	.align	4
        /*0000*/ 	.byte	0x02, 0x09, 0x00, 0x00, 0x02, 0x02, 0x01, 0x00, 0x02, 0x05, 0x05, 0x00, 0x03, 0x07, 0x01, 0x01
        /*0010*/ 	.byte	0x02, 0x03, 0x00, 0x00, 0x02, 0x06, 0x01, 0x00, 0x04, 0x0b, 0x08, 0x00, 0x01, 0x00, 0x00, 0x00
        /*0020*/ 	.byte	0x00, 0x00, 0x00, 0x00


//--------------------- .nv.info._Z21divergence_arithmeticPf --------------------------
	.section	.nv.info._Z21divergence_arithmeticPf,"",@"SHT_CUDA_INFO"
	.sectionflags	@""
	.align	4


	//----- nvinfo : EIATTR_CUDA_API_VERSION
	.align		4
        /*0000*/ 	.byte	0x04, 0x37
        /*0002*/ 	.short	(.L_25 - .L_24)
.L_24:
        /*0004*/ 	.word	0x00000082


	//----- nvinfo : EIATTR_KPARAM_INFO
	.align		4
.L_25:
        /*0008*/ 	.byte	0x04, 0x17
        /*000a*/ 	.short	(.L_27 - .L_26)
.L_26:
        /*000c*/ 	.word	0x00000000
        /*0010*/ 	.short	0x0000
        /*0012*/ 	.short	0x0000
        /*0014*/ 	.byte	0x00, 0xf5, 0x21, 0x00


	//----- nvinfo : EIATTR_SPARSE_MMA_MASK
	.align		4
.L_27:
        /*0018*/ 	.byte	0x03, 0x50
        /*001a*/ 	.short	0x0000


	//----- nvinfo : EIATTR_MAXREG_COUNT
	.align		4
        /*001c*/ 	.byte	0x03, 0x1b
        /*001e*/ 	.short	0x00ff


	//----- nvinfo : EIATTR_MERCURY_ISA_VERSION
	.align		4
        /*0020*/ 	.byte	0x03, 0x5f
        /*0022*/ 	.short	0x0101


	//----- nvinfo : EIATTR_VRC_CTA_INIT_COUNT
	.align		4
        /*0024*/ 	.byte	0x02, 0x4a
	.zero		1
	.zero		1


	//----- nvinfo : EIATTR_EXIT_INSTR_OFFSETS
	.align		4
        /*0028*/ 	.byte	0x04, 0x1c
        /*002a*/ 	.short	(.L_29 - .L_28)


	//   ....[0]....
.L_28:
        /*002c*/ 	.word	0x00000060


	//   ....[1]....
        /*0030*/ 	.word	0x000007e0


	//----- nvinfo : EIATTR_CRS_STACK_SIZE
	.align		4
.L_29:
        /*0034*/ 	.byte	0x04, 0x1e
        /*0036*/ 	.short	(.L_31 - .L_30)
.L_30:
        /*0038*/ 	.word	0x00000000


	//----- nvinfo : EIATTR_CBANK_PARAM_SIZE
	.align		4
.L_31:
        /*003c*/ 	.byte	0x03, 0x19
        /*003e*/ 	.short	0x0008


	//----- nvinfo : EIATTR_PARAM_CBANK
	.align		4
        /*0040*/ 	.byte	0x04, 0x0a
        /*0042*/ 	.short	(.L_33 - .L_32)
	.align		4
.L_32:
        /*0044*/ 	.word	index@(.nv.constant0._Z21divergence_arithmeticPf)
        /*0048*/ 	.short	0x0380
        /*004a*/ 	.short	0x0008


	//----- nvinfo : EIATTR_SW_WAR
	.align		4
.L_33:
        /*004c*/ 	.byte	0x04, 0x36
        /*004e*/ 	.short	(.L_35 - .L_34)
.L_34:
        /*0050*/ 	.word	0x00000008
.L_35:


//--------------------- .nv.info._Z20divergence_functionsPf --------------------------
	.section	.nv.info._Z20divergence_functionsPf,"",@"SHT_CUDA_INFO"
	.sectionflags	@""
	.align	4


	//----- nvinfo : EIATTR_CUDA_API_VERSION
	.align		4
        /*0000*/ 	.byte	0x04, 0x37
        /*0002*/ 	.short	(.L_37 - .L_36)
.L_36:
        /*0004*/ 	.word	0x00000082


	//----- nvinfo : EIATTR_KPARAM_INFO
	.align		4
.L_37:
        /*0008*/ 	.byte	0x04, 0x17
        /*000a*/ 	.short	(.L_39 - .L_38)
.L_38:
        /*000c*/ 	.word	0x00000000
        /*0010*/ 	.short	0x0000
        /*0012*/ 	.short	0x0000
        /*0014*/ 	.byte	0x00, 0xf5, 0x21, 0x00


	//----- nvinfo : EIATTR_SPARSE_MMA_MASK
	.align		4
.L_39:
        /*0018*/ 	.byte	0x03, 0x50
        /*001a*/ 	.short	0x0000


	//----- nvinfo : EIATTR_MAXREG_COUNT
	.align		4
        /*001c*/ 	.byte	0x03, 0x1b
        /*001e*/ 	.short	0x00ff


	//----- nvinfo : EIATTR_MERCURY_ISA_VERSION
	.align		4
        /*0020*/ 	.byte	0x03, 0x5f
        /*0022*/ 	.short	0x0101


	//----- nvinfo : EIATTR_VRC_CTA_INIT_COUNT
	.align		4
        /*0024*/ 	.byte	0x02, 0x4a
	.zero		1
	.zero		1


	//----- nvinfo : EIATTR_EXIT_INSTR_OFFSETS
	.align		4
        /*0028*/ 	.byte	0x04, 0x1c
        /*002a*/ 	.short	(.L_41 - .L_40)


	//   ....[0]....
.L_40:
        /*002c*/ 	.word	0x00000060


	//   ....[1]....
        /*0030*/ 	.word	0x000007d0


	//----- nvinfo : EIATTR_CRS_STACK_SIZE
	.align		4
.L_41:
        /*0034*/ 	.byte	0x04, 0x1e
        /*0036*/ 	.short	(.L_43 - .L_42)
.L_42:
        /*0038*/ 	.word	0x00000000


	//----- nvinfo : EIATTR_CBANK_PARAM_SIZE
	.align		4
.L_43:
        /*003c*/ 	.byte	0x03, 0x19
        /*003e*/ 	.short	0x0008


	//----- nvinfo : EIATTR_PARAM_CBANK
	.align		4
        /*0040*/ 	.byte	0x04, 0x0a
        /*0042*/ 	.short	(.L_45 - .L_44)
	.align		4
.L_44:
        /*0044*/ 	.word	index@(.nv.constant0._Z20divergence_functionsPf)
        /*0048*/ 	.short	0x0380
        /*004a*/ 	.short	0x0008


	//----- nvinfo : EIATTR_SW_WAR
	.align		4
.L_45:
        /*004c*/ 	.byte	0x04, 0x36
        /*004e*/ 	.short	(.L_47 - .L_46)
.L_46:
        /*0050*/ 	.word	0x00000008
.L_47:


//--------------------- .nv.info._Z10add_stridePiS_S_i --------------------------
	.section	.nv.info._Z10add_stridePiS_S_i,"",@"SHT_CUDA_INFO"
	.sectionflags	@""
	.align	4


	//----- nvinfo : EIATTR_CUDA_API_VERSION
	.align		4
        /*0000*/ 	.byte	0x04, 0x37
        /*0002*/ 	.short	(.L_49 - .L_48)
.L_48:
        /*0004*/ 	.word	0x00000082


	//----- nvinfo : EIATTR_KPARAM_INFO
	.align		4
.L_49:
        /*0008*/ 	.byte	0x04, 0x17
        /*000a*/ 	.short	(.L_51 - .L_50)
.L_50:
        /*000c*/ 	.word	0x00000000
        /*0010*/ 	.short	0x0003
        /*0012*/ 	.short	0x0018
        /*0014*/ 	.byte	0x00, 0xf0, 0x11, 0x00


	//----- nvinfo : EIATTR_KPARAM_INFO
	.align		4
.L_51:
        /*0018*/ 	.byte	0x04, 0x17
        /*001a*/ 	.short	(.L_53 - .L_52)
.L_52:
        /*001c*/ 	.word	0x00000000
        /*0020*/ 	.short	0x0002
        /*0022*/ 	.short	0x0010
        /*0024*/ 	.byte	0x00, 0xf5, 0x21, 0x00


	//----- nvinfo : EIATTR_KPARAM_INFO
	.align		4
.L_53:
        /*0028*/ 	.byte	0x04, 0x17
        /*002a*/ 	.short	(.L_55 - .L_54)
.L_54:
        /*002c*/ 	.word	0x00000000
        /*0030*/ 	.short	0x0001
        /*0032*/ 	.short	0x0008
        /*0034*/ 	.byte	0x00, 0xf5, 0x21, 0x00


	//----- nvinfo : EIATTR_KPARAM_INFO
	.align		4
.L_55:
        /*0038*/ 	.byte	0x04, 0x17
        /*003a*/ 	.short	(.L_57 - .L_56)
.L_56:
        /*003c*/ 	.word	0x00000000
        /*0040*/ 	.short	0x0000
        /*0042*/ 	.short	0x0000
        /*0044*/ 	.byte	0x00, 0xf5, 0x21, 0x00


	//----- nvinfo : EIATTR_SPARSE_MMA_MASK
	.align		4
.L_57:
        /*0048*/ 	.byte	0x03, 0x50
        /*004a*/ 	.short	0x0000


	//----- nvinfo : EIATTR_MAXREG_COUNT
	.align		4
        /*004c*/ 	.byte	0x03, 0x1b
        /*004e*/ 	.short	0x00ff


	//----- nvinfo : EIATTR_MERCURY_ISA_VERSION
	.align		4
        /*0050*/ 	.byte	0x03, 0x5f
        /*0052*/ 	.short	0x0101


	//----- nvinfo : EIATTR_VRC_CTA_INIT_COUNT
	.align		4
        /*0054*/ 	.byte	0x02, 0x4a
	.zero		1
	.zero		1


	//----- nvinfo : EIATTR_EXIT_INSTR_OFFSETS
	.align		4
        /*0058*/ 	.byte	0x04, 0x1c
        /*005a*/ 	.short	(.L_59 - .L_58)


	//   ....[0]....
.L_58:
        /*005c*/ 	.word	0x00000090


	//   ....[1]....
        /*0060*/ 	.word	0x000003a0


	//   ....[2]....
        /*0064*/ 	.word	0x000005d0


	//----- nvinfo : EIATTR_CRS_STACK_SIZE
	.align		4
.L_59:
        /*0068*/ 	.byte	0x04, 0x1e
        /*006a*/ 	.short	(.L_61 - .L_60)
.L_60:
        /*006c*/ 	.word	0x00000000


	//----- nvinfo : EIATTR_CBANK_PARAM_SIZE
	.align		4
.L_61:
        /*0070*/ 	.byte	0x03, 0x19
        /*0072*/ 	.short	0x001c


	//----- nvinfo : EIATTR_PARAM_CBANK
	.align		4
        /*0074*/ 	.byte	0x04, 0x0a
        /*0076*/ 	.short	(.L_63 - .L_62)
	.align		4
.L_62:
        /*0078*/ 	.word	index@(.nv.constant0._Z10add_stridePiS_S_i)
        /*007c*/ 	.short	0x0380
        /*007e*/ 	.short	0x001c


	//----- nvinfo : EIATTR_SW_WAR
	.align		4
.L_63:
        /*0080*/ 	.byte	0x04, 0x36
        /*0082*/ 	.short	(.L_65 - .L_64)
.L_64:
        /*0084*/ 	.word	0x00000008
.L_65:


//--------------------- .nv.info._Z3addPiS_S_i    --------------------------
	.section	.nv.info._Z3addPiS_S_i,"",@"SHT_CUDA_INFO"
	.sectionflags	@""
	.align	4


	//----- nvinfo : EIATTR_CUDA_API_VERSION
	.align		4
        /*0000*/ 	.byte	0x04, 0x37
        /*0002*/ 	.short	(.L_67 - .L_66)
.L_66:
        /*0004*/ 	.word	0x00000082


	//----- nvinfo : EIATTR_KPARAM_INFO
	.align		4
.L_67:
        /*0008*/ 	.byte	0x04, 0x17
        /*000a*/ 	.short	(.L_69 - .L_68)
.L_68:
        /*000c*/ 	.word	0x00000000
        /*0010*/ 	.short	0x0003
        /*0012*/ 	.short	0x0018
        /*0014*/ 	.byte	0x00, 0xf0, 0x11, 0x00


	//----- nvinfo : EIATTR_KPARAM_INFO
	.align		4
.L_69:
        /*0018*/ 	.byte	0x04, 0x17
        /*001a*/ 	.short	(.L_71 - .L_70)
.L_70:
        /*001c*/ 	.word	0x00000000
        /*0020*/ 	.short	0x0002
        /*0022*/ 	.short	0x0010
        /*0024*/ 	.byte	0x00, 0xf5, 0x21, 0x00


	//----- nvinfo : EIATTR_KPARAM_INFO
	.align		4
.L_71:
        /*0028*/ 	.byte	0x04, 0x17
        /*002a*/ 	.short	(.L_73 - .L_72)
.L_72:
        /*002c*/ 	.word	0x00000000
        /*0030*/ 	.short	0x0001
        /*0032*/ 	.short	0x0008
        /*0034*/ 	.byte	0x00, 0xf5, 0x21, 0x00


	//----- nvinfo : EIATTR_KPARAM_INFO
	.align		4
.L_73:
        /*0038*/ 	.byte	0x04, 0x17
        /*003a*/ 	.short	(.L_75 - .L_74)
.L_74:
        /*003c*/ 	.word	0x00000000
        /*0040*/ 	.short	0x0000
        /*0042*/ 	.short	0x0000
        /*0044*/ 	.byte	0x00, 0xf5, 0x21, 0x00


	//----- nvinfo : EIATTR_SPARSE_MMA_MASK
	.align		4
.L_75:
        /*0048*/ 	.byte	0x03, 0x50
        /*004a*/ 	.short	0x0000


	//----- nvinfo : EIATTR_MAXREG_COUNT
	.align		4
        /*004c*/ 	.byte	0x03, 0x1b
        /*004e*/ 	.short	0x00ff


	//----- nvinfo : EIATTR_MERCURY_ISA_VERSION
	.align		4
        /*0050*/ 	.byte	0x03, 0x5f
        /*0052*/ 	.short	0x0101


	//----- nvinfo : EIATTR_VRC_CTA_INIT_COUNT
	.align		4
        /*0054*/ 	.byte	0x02, 0x4a
	.zero		1
	.zero		1


	//----- nvinfo : EIATTR_EXIT_INSTR_OFFSETS
	.align		4
        /*0058*/ 	.byte	0x04, 0x1c
        /*005a*/ 	.short	(.L_77 - .L_76)


	//   ....[0]....
.L_76:
        /*005c*/ 	.word	0x00000070


	//   ....[1]....
        /*0060*/ 	.word	0x00000130


	//----- nvinfo : EIATTR_CBANK_PARAM_SIZE
	.align		4
.L_77:
        /*0064*/ 	.byte	0x03, 0x19
        /*0066*/ 	.short	0x001c


	//----- nvinfo : EIATTR_PARAM_CBANK
	.align		4
        /*0068*/ 	.byte	0x04, 0x0a
        /*006a*/ 	.short	(.L_79 - .L_78)
	.align		4
.L_78:
        /*006c*/ 	.word	index@(.nv.constant0._Z3addPiS_S_i)
        /*0070*/ 	.short	0x0380
        /*0072*/ 	.short	0x001c


	//----- nvinfo : EIATTR_SW_WAR
	.align		4
.L_79:
        /*0074*/ 	.byte	0x04, 0x36
        /*0076*/ 	.short	(.L_81 - .L_80)
.L_80:
        /*0078*/ 	.word	0x00000008
.L_81:


//--------------------- .nv.callgraph             --------------------------
	.section	.nv.callgraph,"",@"SHT_CUDA_CALLGRAPH"
	.align	4
	.sectionentsize	8
	.align		4
        /*0000*/ 	.word	0x00000000
	.align		4
        /*0004*/ 	.word	0xffffffff
	.align		4
        /*0008*/ 	.word	0x00000000
	.align		4
        /*000c*/ 	.word	0xfffffffe
	.align		4
        /*0010*/ 	.word	0x00000000
	.align		4
        /*0014*/ 	.word	0xfffffffd
	.align		4
        /*0018*/ 	.word	0x00000000
	.align		4
        /*001c*/ 	.word	0xfffffffc


//--------------------- .text._Z21divergence_arithmeticPf --------------------------
	.section	.text._Z21divergence_arithmeticPf,"ax",@progbits
	.align	128
        .global         _Z21divergence_arithmeticPf
        .type           _Z21divergence_arithmeticPf,@function
        .size           _Z21divergence_arithmeticPf,(.L_x_22 - _Z21divergence_arithmeticPf)
        .other          _Z21divergence_arithmeticPf,@"STO_CUDA_ENTRY STV_DEFAULT"
_Z21divergence_arithmeticPf:
.text._Z21divergence_arithmeticPf:
[----:B------:R-:W-:Y:S01]  /*0000*/  LDC R1, c[0x0][0x37c] ;  /* 0x0000df00ff017b82 */ /* 0x000fe20000000800 */
[----:B------:R-:W0:Y:S07]  /*0010*/  S2R R3, SR_TID.X ;  /* 0x0000000000037919 */ /* 0x000e2e0000002100 */
[----:B------:R-:W0:Y:S08]  /*0020*/  S2UR UR4, SR_CTAID.X ;  /* 0x00000000000479c3 */ /* 0x000e300000002500 */
[----:B------:R-:W0:Y:S02]  /*0030*/  LDC R0, c[0x0][0x360] ;  /* 0x0000d800ff007b82 */ /* 0x000e240000000800 */
[----:B0-----:R-:W-:-:S05]  /*0040*/  IMAD R0, R0, UR4, R3 ;  /* 0x0000000400007c24 */ /* 0x001fca000f8e0203 */
[----:B------:R-:W-:-:S13]  /*0050*/  ISETP.GT.AND P0, PT, R0, 0x98967f, PT ;  /* 0x0098967f0000780c */ /* 0x000fda0003f04270 */
[----:B------:R-:W-:Y:S05]  /*0060*/  @P0 EXIT ;  /* 0x000000000000094d */ /* 0x000fea0003800000 */
[----:B------:R-:W-:Y:S01]  /*0070*/  LOP3.LUT R10, R0, 0x1, RZ, 0xc0, !PT ;  /* 0x00000001000a7812 */ /* 0x000fe200078ec0ff */
[----:B------:R-:W-:Y:S01]  /*0080*/  HFMA2 R6, -RZ, RZ, 1.75, 0 ;  /* 0x3f000000ff067431 */ /* 0x000fe200000001ff */
[----:B------:R-:W-:Y:S01]  /*0090*/  MOV R3, 0x3f000000 ;  /* 0x3f00000000037802 */ /* 0x000fe20000000f00 */
[----:B------:R-:W-:Y:S01]  /*00a0*/  HFMA2 R4, -RZ, RZ, 1.265625, -5052 ;  /* 0x3d10ecefff047431 */ /* 0x000fe200000001ff */
[----:B------:R-:W-:Y:S01]  /*00b0*/  ISETP.NE.AND P0, PT, R10, RZ, PT ;  /* 0x000000ff0a00720c */ /* 0x000fe20003f05270 */
[----:B------:R-:W0:Y:S01]  /*00c0*/  LDCU.64 UR6, c[0x0][0x358] ;  /* 0x00006b00ff0677ac */ /* 0x000e220008000a00 */
[----:B------:R-:W-:Y:S01]  /*00d0*/  MOV R2, 0x3fd774eb ;  /* 0x3fd774eb00027802 */ /* 0x000fe20000000f00 */
[----:B------:R-:W-:-:S10]  /*00e0*/  UMOV UR4, URZ ;  /* 0x000000ff00047c82 */ /* 0x000fd40008000000 */
.L_x_6:
[----:B------:R-:W-:Y:S01]  /*00f0*/  UIADD3 UR4, UPT, UPT, UR4, 0x2, URZ ;  /* 0x0000000204047890 */ /* 0x000fe2000fffe0ff */
[----:B------:R-:W-:Y:S03]  /*0100*/  BSSY.RECONVERGENT B0, `(.L_x_0) ;  /* 0x0000034000007945 */ /* 0x000fe60003800200 */
[----:B------:R-:W-:Y:S01]  /*0110*/  UISETP.NE.AND UP0, UPT, UR4, 0x3e8, UPT ;  /* 0x000003e80400788c */ /* 0x000fe2000bf05270 */
[----:B------:R-:W-:Y:S10]  /*0120*/  @P0 BRA `(.L_x_1) ;  /* 0x0000000000640947 */ /* 0x000ff40003800000 */
[C---:B------:R-:W-:Y:S01]  /*0130*/  FFMA R5, |R6|.reuse, -R3, 0.5 ;  /* 0x3f00000006057423 */ /* 0x040fe20000000a03 */
[C---:B------:R-:W-:Y:S02]  /*0140*/  FSETP.NEU.AND P2, PT, |R6|.reuse, 1, PT ;  /* 0x3f8000000600780b */ /* 0x040fe40003f4d200 */
[----:B------:R-:W-:Y:S01]  /*0150*/  FSETP.GT.AND P1, PT, |R6|, 0.56000000238418579102, PT ;  /* 0x3f0f5c290600780b */ /* 0x000fe20003f24200 */
[----:B------:R-:W1:Y:S02]  /*0160*/  MUFU.RSQ R8, R5 ;  /* 0x0000000500087308 */ /* 0x000e640000001400 */
[----:B-1----:R-:W-:Y:S01]  /*0170*/  FMUL R7, R5, R8 ;  /* 0x0000000805077220 */ /* 0x002fe20000400000 */
[----:B------:R-:W-:-:S04]  /*0180*/  FMUL R8, R8, -0.5 ;  /* 0xbf00000008087820 */ /* 0x000fc80000400000 */
[----:B------:R-:W-:-:S04]  /*0190*/  FFMA R8, R7, R8, 0.5 ;  /* 0x3f00000007087423 */ /* 0x000fc80000000008 */
[----:B------:R-:W-:-:S05]  /*01a0*/  FFMA R8, R7, R8, R7 ;  /* 0x0000000807087223 */ /* 0x000fca0000000007 */
[----:B------:R-:W-:Y:S02]  /*01b0*/  FSEL R7, R8, RZ, P2 ;  /* 0x000000ff08077208 */ /* 0x000fe40001000000 */
[----:B------:R-:W-:Y:S02]  /*01c0*/  FSETP.GT.AND P2, PT, R6, 0.56000000238418579102, PT ;  /* 0x3f0f5c290600780b */ /* 0x000fe40003f44000 */
[----:B------:R-:W-:-:S04]  /*01d0*/  FSEL R7, R7, |R6|, P1 ;  /* 0x4000000607077208 */ /* 0x000fc80000800000 */
[----:B------:R-:W-:-:S05]  /*01e0*/  LOP3.LUT R7, R7, 0x80000000, R6, 0xb8, !PT ;  /* 0x8000000007077812 */ /* 0x000fca00078eb806 */
[----:B------:R-:W-:-:S04]  /*01f0*/  FMUL R9, R7, R7 ;  /* 0x0000000707097220 */ /* 0x000fc80000400000 */
[----:B------:R-:W-:-:S04]  /*0200*/  FFMA R8, R9, R4, 0.016980519518256187439 ;  /* 0x3c8b1abb09087423 */ /* 0x000fc80000000004 */
[----:B------:R-:W-:-:S04]  /*0210*/  FFMA R8, R9, R8, 0.030762933194637298584 ;  /* 0x3cfc028c09087423 */ /* 0x000fc80000000008 */
[----:B------:R-:W-:-:S04]  /*0220*/  FFMA R8, R9, R8, 0.044709417968988418579 ;  /* 0x3d37213909087423 */ /* 0x000fc80000000008 */
[----:B------:R-:W-:-:S04]  /*0230*/  FFMA R8, R9, R8, 0.074989043176174163818 ;  /* 0x3d9993db09087423 */ /* 0x000fc80000000008 */
[----:B------:R-:W-:-:S04]  /*0240*/  FFMA R8, R9, R8, 0.16666707396507263184 ;  /* 0x3e2aaac609087423 */ /* 0x000fc80000000008 */
[----:B------:R-:W-:-:S04]  /*0250*/  FMUL R8, R9, R8 ;  /* 0x0000000809087220 */ /* 0x000fc80000400000 */
[----:B------:R-:W-:-:S05]  /*0260*/  FFMA R7, R7, R8, R7 ;  /* 0x0000000807077223 */ /* 0x000fca0000000007 */
[----:B------:R-:W-:-:S05]  /*0270*/  FSEL R5, R7, -R7, P1 ;  /* 0x8000000707057208 */ /* 0x000fca0000800000 */
[----:B------:R-:W-:-:S04]  /*0280*/  @!P2 FFMA R7, R2, 0.93318945169448852539, R5 ;  /* 0x3f6ee5810207a823 */ /* 0x000fc80000000005 */
[----:B------:R-:W-:-:S04]  /*0290*/  @P1 FADD R7, R7, R7 ;  /* 0x0000000707071221 */ /* 0x000fc80000000000 */
[----:B------:R-:W-:Y:S01]  /*02a0*/  FADD R6, R7, R6 ;  /* 0x0000000607067221 */ /* 0x000fe20000000000 */
[----:B------:R-:W-:Y:S06]  /*02b0*/  BRA `(.L_x_2) ;  /* 0x0000000000607947 */ /* 0x000fec0003800000 */
.L_x_1:
        /* <DEDUP_REMOVED lines=23> */
[----:B------:R-:W-:-:S07]  /*0430*/  FADD R6, -R7, R6 ;  /* 0x0000000607067221 */ /* 0x000fce0000000100 */
.L_x_2:
[----:B0-----:R-:W-:Y:S05]  /*0440*/  BSYNC.RECONVERGENT B0 ;  /* 0x0000000000007941 */ /* 0x001fea0003800200 */
.L_x_0:
[----:B------:R-:W-:Y:S01]  /*0450*/  ISETP.NE.AND P1, PT, R10, RZ, PT ;  /* 0x000000ff0a00720c */ /* 0x000fe20003f25270 */
[----:B------:R-:W-:-:S12]  /*0460*/  BSSY.RECONVERGENT B0, `(.L_x_3) ;  /* 0x0000033000007945 */ /* 0x000fd80003800200 */
[----:B------:R-:W-:Y:S05]  /*0470*/  @!P1 BRA `(.L_x_4) ;  /* 0x0000000000649947 */ /* 0x000fea0003800000 */
[C---:B------:R-:W-:Y:S01]  /*0480*/  FFMA R5, |R6|.reuse, -R3, 0.5 ;  /* 0x3f00000006057423 */ /* 0x040fe20000000a03 */
[C---:B------:R-:W-:Y:S02]  /*0490*/  FSETP.NEU.AND P2, PT, |R6|.reuse, 1, PT ;  /* 0x3f8000000600780b */ /* 0x040fe40003f4d200 */
[----:B------:R-:W-:Y:S01]  /*04a0*/  FSETP.GT.AND P1, PT, |R6|, 0.56000000238418579102, PT ;  /* 0x3f0f5c290600780b */ /* 0x000fe20003f24200 */
[----:B------:R-:W0:Y:S02]  /*04b0*/  MUFU.RSQ R8, R5 ;  /* 0x0000000500087308 */ /* 0x000e240000001400 */
[----:B0-----:R-:W-:Y:S01]  /*04c0*/  FMUL R7, R5, R8 ;  /* 0x0000000805077220 */ /* 0x001fe20000400000 */
        /* <DEDUP_REMOVED lines=18> */
[----:B------:R-:W-:Y:S01]  /*05f0*/  FADD R6, -R7, R6 ;  /* 0x0000000607067221 */ /* 0x000fe20000000100 */
[----:B------:R-:W-:Y:S06]  /*0600*/  BRA `(.L_x_5) ;  /* 0x0000000000607947 */ /* 0x000fec0003800000 */
.L_x_4:
        /* <DEDUP_REMOVED lines=23> */
[----:B------:R-:W-:-:S07]  /*0780*/  FADD R6, R7, R6 ;  /* 0x0000000607067221 */ /* 0x000fce0000000000 */
.L_x_5:
[----:B------:R-:W-:Y:S05]  /*0790*/  BSYNC.RECONVERGENT B0 ;  /* 0x0000000000007941 */ /* 0x000fea0003800200 */
.L_x_3:
[----:B------:R-:W-:Y:S05]  /*07a0*/  BRA.U UP0, `(.L_x_6) ;  /* 0xfffffff900507547 */ /* 0x000fea000b83ffff */
[----:B------:R-:W0:Y:S02]  /*07b0*/  LDC.64 R2, c[0x0][0x380] ;  /* 0x0000e000ff027b82 */ /* 0x000e240000000a00 */
[----:B0-----:R-:W-:-:S05]  /*07c0*/  IMAD.WIDE R2, R0, 0x4, R2 ;  /* 0x0000000400027825 */ /* 0x001fca00078e0202 */
[----:B------:R-:W-:Y:S01]  /*07d0*/  STG.E desc[UR6][R2.64], R6 ;  /* 0x0000000602007986 */ /* 0x000fe2000c101906 */
[----:B------:R-:W-:Y:S05]  /*07e0*/  EXIT ;  /* 0x000000000000794d */ /* 0x000fea0003800000 */
.L_x_7:
[----:B------:R-:W-:-:S00]  /*07f0*/  BRA `(.L_x_7) ;  /* 0xfffffffc00fc7947 */ /* 0x000fc0000383ffff */
[----:B------:R-:W-:-:S00]  /*0800*/  NOP ;  /* 0x0000000000007918 */ /* 0x000fc00000000000 */
[----:B------:R-:W-:-:S00]  /*0810*/  NOP ;  /* 0x0000000000007918 */ /* 0x000fc00000000000 */
[----:B------:R-:W-:-:S00]  /*0820*/  NOP ;  /* 0x0000000000007918 */ /* 0x000fc00000000000 */
[----:B------:R-:W-:-:S00]  /*0830*/  NOP ;  /* 0x0000000000007918 */ /* 0x000fc00000000000 */
[----:B------:R-:W-:-:S00]  /*0840*/  NOP ;  /* 0x0000000000007918 */ /* 0x000fc00000000000 */
[----:B------:R-:W-:-:S00]  /*0850*/  NOP ;  /* 0x0000000000007918 */ /* 0x000fc00000000000 */
[----:B------:R-:W-:-:S00]  /*0860*/  NOP ;  /* 0x0000000000007918 */ /* 0x000fc00000000000 */
[----:B------:R-:W-:-:S00]  /*0870*/  NOP ;  /* 0x0000000000007918 */ /* 0x000fc00000000000 */
.L_x_22:


//--------------------- .text._Z20divergence_functionsPf --------------------------
	.section	.text._Z20divergence_functionsPf,"ax",@progbits
	.align	128
        .global         _Z20divergence_functionsPf
        .type           _Z20divergence_functionsPf,@function
        .size           _Z20divergence_functionsPf,(.L_x_23 - _Z20divergence_functionsPf)
        .other          _Z20divergence_functionsPf,@"STO_CUDA_ENTRY STV_DEFAULT"
_Z20divergence_functionsPf:
.text._Z20divergence_functionsPf:
        /* <DEDUP_REMOVED lines=10> */
[----:B------:R-:W-:Y:S01]  /*00a0*/  HFMA2 R4, -RZ, RZ, 1.9599609375, 20144 ;  /* 0x3fd774ebff047431 */ /* 0x000fe200000001ff */
[----:B------:R-:W-:Y:S01]  /*00b0*/  ISETP.NE.AND P0, PT, R8, RZ, PT ;  /* 0x000000ff0800720c */ /* 0x000fe20003f05270 */
[----:B------:R-:W0:Y:S01]  /*00c0*/  LDCU.64 UR6, c[0x0][0x358] ;  /* 0x00006b00ff0677ac */ /* 0x000e220008000a00 */
[----:B------:R-:W-:-:S11]  /*00d0*/  UMOV UR4, URZ ;  /* 0x000000ff00047c82 */ /* 0x000fd60008000000 */
.L_x_14:
        /* <DEDUP_REMOVED lines=12> */
[----:B------:R-:W-:Y:S01]  /*01a0*/  FSEL R7, R6, RZ, P2 ;  /* 0x000000ff06077208 */ /* 0x000fe20001000000 */
[----:B------:R-:W-:Y:S01]  /*01b0*/  HFMA2 R6, -RZ, RZ, 1.265625, -5052 ;  /* 0x3d10ecefff067431 */ /* 0x000fe200000001ff */
        /* <DEDUP_REMOVED lines=13> */
[----:B------:R-:W-:Y:S01]  /*0290*/  @P1 FADD R6, R6, R6 ;  /* 0x0000000606061221 */ /* 0x000fe20000000000 */
[----:B------:R-:W-:Y:S06]  /*02a0*/  BRA `(.L_x_10) ;  /* 0x00000000005c7947 */ /* 0x000fec0003800000 */
.L_x_9:
        /* <DEDUP_REMOVED lines=9> */
[----:B------:R-:W-:Y:S02]  /*0340*/  MOV R6, 0x3d4dd2f7 ;  /* 0x3d4dd2f700067802 */ /* 0x000fe40000000f00 */
[----:B------:R-:W-:-:S05]  /*0350*/  FSEL R9, R5, |R0|, P2 ;  /* 0x4000000005097208 */ /* 0x000fca0001000000 */
[----:B------:R-:W-:-:S04]  /*0360*/  FMUL R5, R9, R9 ;  /* 0x0000000909057220 */ /* 0x000fc80000400000 */
[----:B------:R-:W-:-:S04]  /*0370*/  FFMA R6, R5, R6, 0.018773360177874565125 ;  /* 0x3c99ca9705067423 */ /* 0x000fc80000000006 */
[----:B------:R-:W-:-:S04]  /*0380*/  FFMA R6, R5, R6, 0.046769052743911743164 ;  /* 0x3d3f90e805067423 */ /* 0x000fc80000000006 */
[----:B------:R-:W-:-:S04]  /*0390*/  FFMA R6, R5, R6, 0.074823014438152313232 ;  /* 0x3d993ccf05067423 */ /* 0x000fc80000000006 */
[----:B------:R-:W-:-:S04]  /*03a0*/  FFMA R6, R5, R6, 0.16667181253433227539 ;  /* 0x3e2aac0405067423 */ /* 0x000fc80000000006 */
[----:B------:R-:W-:-:S04]  /*03b0*/  FMUL R6, R5, R6 ;  /* 0x0000000605067220 */ /* 0x000fc80000400000 */
[----:B------:R-:W-:-:S04]  /*03c0*/  FFMA R5, R9, R6, R9 ;  /* 0x0000000609057223 */ /* 0x000fc80000000009 */
[----:B------:R-:W-:-:S04]  /*03d0*/  FMUL R7, R5, -2 ;  /* 0xc000000005077820 */ /* 0x000fc80000400000 */
[----:B------:R-:W-:-:S05]  /*03e0*/  @P2 FFMA R5, R4, 0.93318945169448852539, R7 ;  /* 0x3f6ee58104052823 */ /* 0x000fca0000000007 */
[C---:B------:R-:W-:Y:S02]  /*03f0*/  FSETP.NAN.AND P1, PT, R5.reuse, R5, PT ;  /* 0x000000050500720b */ /* 0x040fe40003f28000 */
[----:B------:R-:W-:-:S04]  /*0400*/  LOP3.LUT R6, R5, 0x80000000, R0, 0xb8, !PT ;  /* 0x8000000005067812 */ /* 0x000fc800078eb800 */
[----:B------:R-:W-:-:S07]  /*0410*/  FSEL R6, R6, R5, !P1 ;  /* 0x0000000506067208 */ /* 0x000fce0004800000 */
.L_x_10:
[----:B0-----:R-:W-:Y:S05]  /*0420*/  BSYNC.RECONVERGENT B0 ;  /* 0x0000000000007941 */ /* 0x001fea0003800200 */
.L_x_8:
[----:B------:R-:W-:Y:S01]  /*0430*/  ISETP.NE.AND P1, PT, R8, RZ, PT ;  /* 0x000000ff0800720c */ /* 0x000fe20003f25270 */
[----:B------:R-:W-:Y:S01]  /*0440*/  BSSY.RECONVERGENT B0, `(.L_x_11) ;  /* 0x0000033000007945 */ /* 0x000fe20003800200 */
[----:B------:R-:W-:-:S11]  /*0450*/  FADD R0, R6, R0 ;  /* 0x0000000006007221 */ /* 0x000fd60000000000 */
[----:B------:R-:W-:Y:S05]  /*0460*/  @!P1 BRA `(.L_x_12) ;  /* 0x0000000000609947 */ /* 0x000fea0003800000 */
[C---:B------:R-:W-:Y:S01]  /*0470*/  FFMA R5, |R0|.reuse, -R3, 0.5 ;  /* 0x3f00000000057423 */ /* 0x040fe20000000a03 */
[C---:B------:R-:W-:Y:S01]  /*0480*/  FSETP.NEU.AND P2, PT, |R0|.reuse, 1, PT ;  /* 0x3f8000000000780b */ /* 0x040fe20003f4d200 */
[----:B------:R-:W-:Y:S01]  /*0490*/  HFMA2 R9, -RZ, RZ, 1.3251953125, -55.71875 ;  /* 0x3d4dd2f7ff097431 */ /* 0x000fe200000001ff */
[----:B------:R-:W-:Y:S01]  /*04a0*/  FSETP.GT.AND P1, PT, |R0|, 0.56000000238418579102, PT ;  /* 0x3f0f5c290000780b */ /* 0x000fe20003f24200 */
[----:B------:R-:W0:Y:S02]  /*04b0*/  MUFU.RSQ R6, R5 ;  /* 0x0000000500067308 */ /* 0x000e240000001400 */
[----:B0-----:R-:W-:Y:S01]  /*04c0*/  FMUL R7, R5, R6 ;  /* 0x0000000605077220 */ /* 0x001fe20000400000 */
[----:B------:R-:W-:-:S04]  /*04d0*/  FMUL R6, R6, -0.5 ;  /* 0xbf00000006067820 */ /* 0x000fc80000400000 */
[----:B------:R-:W-:-:S04]  /*04e0*/  FFMA R6, R7, R6, 0.5 ;  /* 0x3f00000007067423 */ /* 0x000fc80000000006 */
[----:B------:R-:W-:-:S05]  /*04f0*/  FFMA R6, R7, R6, R7 ;  /* 0x0000000607067223 */ /* 0x000fca0000000007 */
[----:B------:R-:W-:-:S04]  /*0500*/  FSEL R7, R6, RZ, P2 ;  /* 0x000000ff06077208 */ /* 0x000fc80001000000 */
        /* <DEDUP_REMOVED lines=12> */
[----:B------:R-:W-:Y:S01]  /*05d0*/  FSEL R7, R6, R7, !P1 ;  /* 0x0000000706077208 */ /* 0x000fe20004800000 */
[----:B------:R-:W-:Y:S06]  /*05e0*/  BRA `(.L_x_13) ;  /* 0x0000000000607947 */ /* 0x000fec0003800000 */
.L_x_12:
[C---:B------:R-:W-:Y:S01]  /*05f0*/  FFMA R6, |R0|.reuse, -R3, 0.5 ;  /* 0x3f00000000067423 */ /* 0x040fe20000000a03 */
[C---:B------:R-:W-:Y:S02]  /*0600*/  FSETP.NEU.AND P2, PT, |R0|.reuse, 1, PT ;  /* 0x3f8000000000780b */ /* 0x040fe40003f4d200 */
[----:B------:R-:W-:Y:S01]  /*0610*/  FSETP.GT.AND P1, PT, |R0|, 0.56000000238418579102, PT ;  /* 0x3f0f5c290000780b */ /* 0x000fe20003f24200 */
[----:B------:R-:W0:Y:S02]  /*0620*/  MUFU.RSQ R5, R6 ;  /* 0x0000000600057308 */ /* 0x000e240000001400 */
[----:B0-----:R-:W-:Y:S01]  /*0630*/  FMUL R7, R6, R5 ;  /* 0x0000000506077220 */ /* 0x001fe20000400000 */
[----:B------:R-:W-:-:S04]  /*0640*/  FMUL R10, R5, -0.5 ;  /* 0xbf000000050a7820 */ /* 0x000fc80000400000 */
[----:B------:R-:W-:-:S04]  /*0650*/  FFMA R10, R7, R10, 0.5 ;  /* 0x3f000000070a7423 */ /* 0x000fc8000000000a */
[----:B------:R-:W-:Y:S01]  /*0660*/  FFMA R10, R7, R10, R7 ;  /* 0x0000000a070a7223 */ /* 0x000fe20000000007 */
[----:B------:R-:W-:-:S04]  /*0670*/  MOV R7, 0x3d10ecef ;  /* 0x3d10ecef00077802 */ /* 0x000fc80000000f00 */
        /* <DEDUP_REMOVED lines=14> */
[----:B------:R-:W-:-:S07]  /*0760*/  @P1 FADD R7, R7, R7 ;  /* 0x0000000707071221 */ /* 0x000fce0000000000 */
.L_x_13:
[----:B------:R-:W-:Y:S05]  /*0770*/  BSYNC.RECONVERGENT B0 ;  /* 0x0000000000007941 */ /* 0x000fea0003800200 */
.L_x_11:
[----:B------:R-:W-:Y:S01]  /*0780*/  FADD R0, R0, R7 ;  /* 0x0000000700007221 */ /* 0x000fe20000000000 */
[----:B------:R-:W-:Y:S06]  /*0790*/  BRA.U UP0, `(.L_x_14) ;  /* 0xfffffff900507547 */ /* 0x000fec000b83ffff */
[----:B------:R-:W0:Y:S02]  /*07a0*/  LDC.64 R4, c[0x0][0x380] ;  /* 0x0000e000ff047b82 */ /* 0x000e240000000a00 */
[----:B0-----:R-:W-:-:S05]  /*07b0*/  IMAD.WIDE R2, R2, 0x4, R4 ;  /* 0x0000000402027825 */ /* 0x001fca00078e0204 */
[----:B------:R-:W-:Y:S01]  /*07c0*/  STG.E desc[UR6][R2.64], R0 ;  /* 0x0000000002007986 */ /* 0x000fe2000c101906 */
[----:B------:R-:W-:Y:S05]  /*07d0*/  EXIT ;  /* 0x000000000000794d */ /* 0x000fea0003800000 */
.L_x_15:
        /* <DEDUP_REMOVED lines=10> */
.L_x_23:


//--------------------- .text._Z10add_stridePiS_S_i --------------------------
	.section	.text._Z10add_stridePiS_S_i,"ax",@progbits
	.align	128
        .global         _Z10add_stridePiS_S_i
        .type           _Z10add_stridePiS_S_i,@function
        .size           _Z10add_stridePiS_S_i,(.L_x_24 - _Z10add_stridePiS_S_i)
        .other          _Z10add_stridePiS_S_i,@"STO_CUDA_ENTRY STV_DEFAULT"
_Z10add_stridePiS_S_i:
.text._Z10add_stridePiS_S_i:
[----:B------:R-:W-:Y:S01]  /*0000*/  LDC R1, c[0x0][0x37c] ;  /* 0x0000df00ff017b82 */ /* 0x000fe20000000800 */
[----:B------:R-:W0:Y:S07]  /*0010*/  S2R R3, SR_TID.X ;  /* 0x0000000000037919 */ /* 0x000e2e0000002100 */
[----:B------:R-:W0:Y:S01]  /*0020*/  S2UR UR4, SR_CTAID.X ;  /* 0x00000000000479c3 */ /* 0x000e220000002500 */
[----:B------:R-:W1:Y:S07]  /*0030*/  LDCU UR6, c[0x0][0x398] ;  /* 0x00007300ff0677ac */ /* 0x000e6e0008000800 */
[----:B------:R-:W0:Y:S01]  /*0040*/  LDC R0, c[0x0][0x360] ;  /* 0x0000d800ff007b82 */ /* 0x000e220000000800 */
[----:B------:R-:W2:Y:S01]  /*0050*/  LDCU UR5, c[0x0][0x370] ;  /* 0x00006e00ff0577ac */ /* 0x000ea20008000800 */
[----:B0-----:R-:W-:-:S02]  /*0060*/  IMAD R3, R0, UR4, R3 ;  /* 0x0000000400037c24 */ /* 0x001fc4000f8e0203 */
[----:B--2---:R-:W-:-:S03]  /*0070*/  IMAD R0, R0, UR5, RZ ;  /* 0x0000000500007c24 */ /* 0x004fc6000f8e02ff */
[----:B-1----:R-:W-:-:S13]  /*0080*/  ISETP.GE.AND P0, PT, R3, UR6, PT ;  /* 0x0000000603007c0c */ /* 0x002fda000bf06270 */
[----:B------:R-:W-:Y:S05]  /*0090*/  @P0 EXIT ;  /* 0x000000000000094d */ /* 0x000fea0003800000 */
[----:B------:R-:W0:Y:S01]  /*00a0*/  I2F.U32.RP R8, R0 ;  /* 0x0000000000087306 */ /* 0x000e220000209000 */
[C---:B------:R-:W-:Y:S01]  /*00b0*/  IMAD.IADD R2, R0.reuse, 0x1, R3 ;  /* 0x0000000100027824 */ /* 0x040fe200078e0203 */
[----:B------:R-:W-:Y:S01]  /*00c0*/  IADD3 R9, PT, PT, RZ, -R0, RZ ;  /* 0x80000000ff097210 */ /* 0x000fe20007ffe0ff */
[----:B------:R-:W1:Y:S01]  /*00d0*/  LDCU.64 UR4, c[0x0][0x358] ;  /* 0x00006b00ff0477ac */ /* 0x000e620008000a00 */
[----:B------:R-:W-:Y:S01]  /*00e0*/  ISETP.NE.U32.AND P2, PT, R0, RZ, PT ;  /* 0x000000ff0000720c */ /* 0x000fe20003f45070 */
[----:B------:R-:W-:Y:S01]  /*00f0*/  BSSY.RECONVERGENT B0, `(.L_x_16) ;  /* 0x000002a000007945 */ /* 0x000fe20003800200 */
[C---:B------:R-:W-:Y:S02]  /*0100*/  ISETP.GE.AND P0, PT, R2.reuse, UR6, PT ;  /* 0x0000000602007c0c */ /* 0x040fe4000bf06270 */
[----:B------:R-:W-:Y:S02]  /*0110*/  VIMNMX R7, PT, PT, R2, UR6, !PT ;  /* 0x0000000602077c48 */ /* 0x000fe4000ffe0100 */
[----:B------:R-:W-:-:S04]  /*0120*/  SEL R6, RZ, 0x1, P0 ;  /* 0x00000001ff067807 */ /* 0x000fc80000000000 */
[----:B------:R-:W-:Y:S01]  /*0130*/  IADD3 R7, PT, PT, R7, -R2, -R6 ;  /* 0x8000000207077210 */ /* 0x000fe20007ffe806 */
[----:B0-----:R-:W0:Y:S02]  /*0140*/  MUFU.RCP R8, R8 ;  /* 0x0000000800087308 */ /* 0x001e240000001000 */
[----:B0-----:R-:W-:-:S06]  /*0150*/  IADD3 R4, PT, PT, R8, 0xffffffe, RZ ;  /* 0x0ffffffe08047810 */ /* 0x001fcc0007ffe0ff */
[----:B------:R0:W2:Y:S02]  /*0160*/  F2I.FTZ.U32.TRUNC.NTZ R5, R4 ;  /* 0x0000000400057305 */ /* 0x0000a4000021f000 */
[----:B0-----:R-:W-:Y:S02]  /*0170*/  HFMA2 R4, -RZ, RZ, 0, 0 ;  /* 0x00000000ff047431 */ /* 0x001fe400000001ff */
[----:B--2---:R-:W-:-:S04]  /*0180*/  IMAD R9, R9, R5, RZ ;  /* 0x0000000509097224 */ /* 0x004fc800078e02ff */
[----:B------:R-:W-:-:S06]  /*0190*/  IMAD.HI.U32 R8, R5, R9, R4 ;  /* 0x0000000905087227 */ /* 0x000fcc00078e0004 */
[----:B------:R-:W-:-:S04]  /*01a0*/  IMAD.HI.U32 R5, R8, R7, RZ ;  /* 0x0000000708057227 */ /* 0x000fc800078e00ff */
[----:B------:R-:W-:-:S04]  /*01b0*/  IMAD.MOV R2, RZ, RZ, -R5 ;  /* 0x000000ffff027224 */ /* 0x000fc800078e0a05 */
[----:B------:R-:W-:-:S05]  /*01c0*/  IMAD R7, R0, R2, R7 ;  /* 0x0000000200077224 */ /* 0x000fca00078e0207 */
[----:B------:R-:W-:-:S13]  /*01d0*/  ISETP.GE.U32.AND P0, PT, R7, R0, PT ;  /* 0x000000000700720c */ /* 0x000fda0003f06070 */
[----:B------:R-:W-:Y:S02]  /*01e0*/  @P0 IADD3 R7, PT, PT, -R0, R7, RZ ;  /* 0x0000000700070210 */ /* 0x000fe40007ffe1ff */
[----:B------:R-:W-:Y:S02]  /*01f0*/  @P0 IADD3 R5, PT, PT, R5, 0x1, RZ ;  /* 0x0000000105050810 */ /* 0x000fe40007ffe0ff */
[----:B------:R-:W-:-:S13]  /*0200*/  ISETP.GE.U32.AND P1, PT, R7, R0, PT ;  /* 0x000000000700720c */ /* 0x000fda0003f26070 */
[----:B------:R-:W-:Y:S01]  /*0210*/  @P1 VIADD R5, R5, 0x1 ;  /* 0x0000000105051836 */ /* 0x000fe20000000000 */
[----:B------:R-:W-:-:S04]  /*0220*/  @!P2 LOP3.LUT R5, RZ, R0, RZ, 0x33, !PT ;  /* 0x00000000ff05a212 */ /* 0x000fc800078e33ff */
[----:B------:R-:W-:-:S04]  /*0230*/  IADD3 R2, PT, PT, R6, R5, RZ ;  /* 0x0000000506027210 */ /* 0x000fc80007ffe0ff */
[C---:B------:R-:W-:Y:S02]  /*0240*/  LOP3.LUT R4, R2.reuse, 0x3, RZ, 0xc0, !PT ;  /* 0x0000000302047812 */ /* 0x040fe400078ec0ff */
[----:B------:R-:W-:Y:S02]  /*0250*/  ISETP.GE.U32.AND P1, PT, R2, 0x3, PT ;  /* 0x000000030200780c */ /* 0x000fe40003f26070 */
[----:B------:R-:W-:-:S13]  /*0260*/  ISETP.NE.AND P0, PT, R4, 0x3, PT ;  /* 0x000000030400780c */ /* 0x000fda0003f05270 */
[----:B-1----:R-:W-:Y:S05]  /*0270*/  @!P0 BRA `(.L_x_17) ;  /* 0x0000000000448947 */ /* 0x002fea0003800000 */
[----:B------:R-:W0:Y:S01]  /*0280*/  LDC.64 R4, c[0x0][0x390] ;  /* 0x0000e400ff047b82 */ /* 0x000e220000000a00 */
[----:B------:R-:W-:-:S04]  /*0290*/  IADD3 R2, PT, PT, R2, 0x1, RZ ;  /* 0x0000000102027810 */ /* 0x000fc80007ffe0ff */
[----:B------:R-:W-:-:S03]  /*02a0*/  LOP3.LUT R2, R2, 0x3, RZ, 0xc0, !PT ;  /* 0x0000000302027812 */ /* 0x000fc600078ec0ff */
[----:B------:R-:W1:Y:S02]  /*02b0*/  LDC.64 R6, c[0x0][0x380] ;  /* 0x0000e000ff067b82 */ /* 0x000e640000000a00 */
[----:B------:R-:W-:-:S06]  /*02c0*/  IMAD.MOV R2, RZ, RZ, -R2 ;  /* 0x000000ffff027224 */ /* 0x000fcc00078e0a02 */
[----:B------:R-:W2:Y:S02]  /*02d0*/  LDC.64 R8, c[0x0][0x388] ;  /* 0x0000e200ff087b82 */ /* 0x000ea40000000a00 */
.L_x_18:
[----:B--2---:R-:W-:-:S04]  /*02e0*/  IMAD.WIDE R12, R3, 0x4, R8 ;  /* 0x00000004030c7825 */ /* 0x004fc800078e0208 */
[C---:B-1----:R-:W-:Y:S02]  /*02f0*/  IMAD.WIDE R14, R3.reuse, 0x4, R6 ;  /* 0x00000004030e7825 */ /* 0x042fe400078e0206 */
[----:B------:R-:W2:Y:S04]  /*0300*/  LDG.E R13, desc[UR4][R12.64] ;  /* 0x000000040c0d7981 */ /* 0x000ea8000c1e1900 */
[----:B------:R-:W2:Y:S01]  /*0310*/  LDG.E R14, desc[UR4][R14.64] ;  /* 0x000000040e0e7981 */ /* 0x000ea2000c1e1900 */
[----:B0--3--:R-:W-:Y:S01]  /*0320*/  IMAD.WIDE R10, R3, 0x4, R4 ;  /* 0x00000004030a7825 */ /* 0x009fe200078e0204 */
[----:B------:R-:W-:-:S03]  /*0330*/  IADD3 R2, PT, PT, R2, 0x1, RZ ;  /* 0x0000000102027810 */ /* 0x000fc60007ffe0ff */
[----:B------:R-:W-:Y:S01]  /*0340*/  IMAD.IADD R3, R0, 0x1, R3 ;  /* 0x0000000100037824 */ /* 0x000fe200078e0203 */
[----:B------:R-:W-:Y:S02]  /*0350*/  ISETP.NE.AND P0, PT, R2, RZ, PT ;  /* 0x000000ff0200720c */ /* 0x000fe40003f05270 */
[----:B--2---:R-:W-:-:S05]  /*0360*/  IADD3 R17, PT, PT, R14, R13, RZ ;  /* 0x0000000d0e117210 */ /* 0x004fca0007ffe0ff */
[----:B------:R3:W-:Y:S06]  /*0370*/  STG.E desc[UR4][R10.64], R17 ;  /* 0x000000110a007986 */ /* 0x0007ec000c101904 */
[----:B------:R-:W-:Y:S05]  /*0380*/  @P0 BRA `(.L_x_18) ;  /* 0xfffffffc00d40947 */ /* 0x000fea000383ffff */
.L_x_17:
[----:B------:R-:W-:Y:S05]  /*0390*/  BSYNC.RECONVERGENT B0 ;  /* 0x0000000000007941 */ /* 0x000fea0003800200 */
.L_x_16:
[----:B------:R-:W-:Y:S05]  /*03a0*/  @!P1 EXIT ;  /* 0x000000000000994d */ /* 0x000fea0003800000 */
.L_x_19:
[----:B------:R-:W3:Y:S08]  /*03b0*/  LDC.64 R4, c[0x0][0x380] ;  /* 0x0000e000ff047b82 */ /* 0x000ef00000000a00 */
[----:B------:R-:W0:Y:S01]  /*03c0*/  LDC.64 R6, c[0x0][0x388] ;  /* 0x0000e200ff067b82 */ /* 0x000e220000000a00 */
[----:B---3--:R-:W-:-:S07]  /*03d0*/  IMAD.WIDE R10, R3, 0x4, R4 ;  /* 0x00000004030a7825 */ /* 0x008fce00078e0204 */
[----:B------:R-:W1:Y:S01]  /*03e0*/  LDC.64 R4, c[0x0][0x390] ;  /* 0x0000e400ff047b82 */ /* 0x000e620000000a00 */
[----:B--2---:R-:W2:Y:S01]  /*03f0*/  LDG.E R2, desc[UR4][R10.64] ;  /* 0x000000040a027981 */ /* 0x004ea2000c1e1900 */
[----:B0-----:R-:W-:-:S05]  /*0400*/  IMAD.WIDE R12, R3, 0x4, R6 ;  /* 0x00000004030c7825 */ /* 0x001fca00078e0206 */
[----:B------:R-:W2:Y:S01]  /*0410*/  LDG.E R7, desc[UR4][R12.64] ;  /* 0x000000040c077981 */ /* 0x000ea2000c1e1900 */
[----:B-1----:R-:W-:-:S04]  /*0420*/  IMAD.WIDE R16, R3, 0x4, R4 ;  /* 0x0000000403107825 */ /* 0x002fc800078e0204 */
[----:B------:R-:W-:Y:S01]  /*0430*/  IMAD.WIDE R4, R0, 0x4, R10 ;  /* 0x0000000400047825 */ /* 0x000fe200078e020a */
[----:B--2---:R-:W-:-:S03]  /*0440*/  IADD3 R19, PT, PT, R2, R7, RZ ;  /* 0x0000000702137210 */ /* 0x004fc60007ffe0ff */
[C---:B------:R-:W-:Y:S02]  /*0450*/  IMAD.WIDE R6, R0.reuse, 0x4, R12 ;  /* 0x0000000400067825 */ /* 0x040fe400078e020c */
[----:B------:R0:W-:Y:S04]  /*0460*/  STG.E desc[UR4][R16.64], R19 ;  /* 0x0000001310007986 */ /* 0x0001e8000c101904 */
[----:B------:R-:W2:Y:S04]  /*0470*/  LDG.E R2, desc[UR4][R4.64] ;  /* 0x0000000404027981 */ /* 0x000ea8000c1e1900 */
[----:B------:R-:W2:Y:S01]  /*0480*/  LDG.E R15, desc[UR4][R6.64] ;  /* 0x00000004060f7981 */ /* 0x000ea2000c1e1900 */
[----:B------:R-:W-:-:S04]  /*0490*/  IMAD.WIDE R8, R0, 0x4, R16 ;  /* 0x0000000400087825 */ /* 0x000fc800078e0210 */
[----:B------:R-:W-:-:S04]  /*04a0*/  IMAD.WIDE R10, R0, 0x4, R4 ;  /* 0x00000004000a7825 */ /* 0x000fc800078e0204 */
[----:B------:R-:W-:Y:S01]  /*04b0*/  IMAD.WIDE R12, R0, 0x4, R6 ;  /* 0x00000004000c7825 */ /* 0x000fe200078e0206 */
[----:B--2---:R-:W-:-:S05]  /*04c0*/  IADD3 R21, PT, PT, R2, R15, RZ ;  /* 0x0000000f02157210 */ /* 0x004fca0007ffe0ff */
[----:B------:R1:W-:Y:S04]  /*04d0*/  STG.E desc[UR4][R8.64], R21 ;  /* 0x0000001508007986 */ /* 0x0003e8000c101904 */
[----:B------:R-:W2:Y:S04]  /*04e0*/  LDG.E R2, desc[UR4][R10.64] ;  /* 0x000000040a027981 */ /* 0x000ea8000c1e1900 */
[----:B------:R-:W2:Y:S01]  /*04f0*/  LDG.E R23, desc[UR4][R12.64] ;  /* 0x000000040c177981 */ /* 0x000ea2000c1e1900 */
[----:B------:R-:W-:-:S04]  /*0500*/  IMAD.WIDE R14, R0, 0x4, R8 ;  /* 0x00000004000e7825 */ /* 0x000fc800078e0208 */
[----:B------:R-:W-:-:S04]  /*0510*/  IMAD.WIDE R4, R0, 0x4, R10 ;  /* 0x0000000400047825 */ /* 0x000fc800078e020a */
[----:B------:R-:W-:-:S04]  /*0520*/  IMAD.WIDE R6, R0, 0x4, R12 ;  /* 0x0000000400067825 */ /* 0x000fc800078e020c */
[----:B--2---:R-:W-:-:S05]  /*0530*/  IMAD.IADD R23, R2, 0x1, R23 ;  /* 0x0000000102177824 */ /* 0x004fca00078e0217 */
[----:B------:R2:W-:Y:S04]  /*0540*/  STG.E desc[UR4][R14.64], R23 ;  /* 0x000000170e007986 */ /* 0x0005e8000c101904 */
[----:B------:R-:W1:Y:S04]  /*0550*/  LDG.E R4, desc[UR4][R4.64] ;  /* 0x0000000404047981 */ /* 0x000e68000c1e1900 */
[----:B------:R-:W1:Y:S01]  /*0560*/  LDG.E R7, desc[UR4][R6.64] ;  /* 0x0000000406077981 */ /* 0x000e62000c1e1900 */
[C---:B0-----:R-:W-:Y:S01]  /*0570*/  IMAD.WIDE R16, R0.reuse, 0x4, R14 ;  /* 0x0000000400107825 */ /* 0x041fe200078e020e */
[----:B------:R-:W-:-:S04]  /*0580*/  LEA R3, R0, R3, 0x2 ;  /* 0x0000000300037211 */ /* 0x000fc800078e10ff */
[----:B------:R-:W-:Y:S02]  /*0590*/  ISETP.GE.AND P0, PT, R3, UR6, PT ;  /* 0x0000000603007c0c */ /* 0x000fe4000bf06270 */
[----:B-1----:R-:W-:-:S05]  /*05a0*/  IADD3 R9, PT, PT, R4, R7, RZ ;  /* 0x0000000704097210 */ /* 0x002fca0007ffe0ff */
[----:B------:R2:W-:Y:S06]  /*05b0*/  STG.E desc[UR4][R16.64], R9 ;  /* 0x0000000910007986 */ /* 0x0005ec000c101904 */
[----:B------:R-:W-:Y:S05]  /*05c0*/  @!P0 BRA `(.L_x_19) ;  /* 0xfffffffc00788947 */ /* 0x000fea000383ffff */
[----:B------:R-:W-:Y:S05]  /*05d0*/  EXIT ;  /* 0x000000000000794d */ /* 0x000fea0003800000 */
.L_x_20:
        /* <DEDUP_REMOVED lines=10> */
.L_x_24:


//--------------------- .text._Z3addPiS_S_i       --------------------------
	.section	.text._Z3addPiS_S_i,"ax",@progbits
	.align	128
        .global         _Z3addPiS_S_i
        .type           _Z3addPiS_S_i,@function
        .size           _Z3addPiS_S_i,(.L_x_25 - _Z3addPiS_S_i)
        .other          _Z3addPiS_S_i,@"STO_CUDA_ENTRY STV_DEFAULT"
_Z3addPiS_S_i:
.text._Z3addPiS_S_i:
[----:B------:R-:W-:Y:S01]  /*0000*/  LDC R1, c[0x0][0x37c] ;  /* 0x0000df00ff017b82 */ /* 0x000fe20000000800 */
[----:B------:R-:W0:Y:S07]  /*0010*/  S2R R0, SR_TID.X ;  /* 0x0000000000007919 */ /* 0x000e2e0000002100 */
[----:B------:R-:W0:Y:S01]  /*0020*/  S2UR UR4, SR_CTAID.X ;  /* 0x00000000000479c3 */ /* 0x000e220000002500 */
[----:B------:R-:W1:Y:S07]  /*0030*/  LDCU UR5, c[0x0][0x398] ;  /* 0x00007300ff0577ac */ /* 0x000e6e0008000800 */
[----:B------:R-:W0:Y:S02]  /*0040*/  LDC R9, c[0x0][0x360] ;  /* 0x0000d800ff097b82 */ /* 0x000e240000000800 */
[----:B0-----:R-:W-:-:S05]  /*0050*/  IMAD R9, R9, UR4, R0 ;  /* 0x0000000409097c24 */ /* 0x001fca000f8e0200 */
[----:B-1----:R-:W-:-:S13]  /*0060*/  ISETP.GE.AND P0, PT, R9, UR5, PT ;  /* 0x0000000509007c0c */ /* 0x002fda000bf06270 */
[----:B------:R-:W-:Y:S05]  /*0070*/  @P0 EXIT ;  /* 0x000000000000094d */ /* 0x000fea0003800000 */
[----:B------:R-:W0:Y:S01]  /*0080*/  LDC.64 R2, c[0x0][0x380] ;  /* 0x0000e000ff027b82 */ /* 0x000e220000000a00 */
[----:B------:R-:W1:Y:S07]  /*0090*/  LDCU.64 UR4, c[0x0][0x358] ;  /* 0x00006b00ff0477ac */ /* 0x000e6e0008000a00 */
[----:B------:R-:W2:Y:S08]  /*00a0*/  LDC.64 R4, c[0x0][0x388] ;  /* 0x0000e200ff047b82 */ /* 0x000eb00000000a00 */
[----:B------:R-:W3:Y:S01]  /*00b0*/  LDC.64 R6, c[0x0][0x390] ;  /* 0x0000e400ff067b82 */ /* 0x000ee20000000a00 */
[----:B0-----:R-:W-:-:S06]  /*00c0*/  IMAD.WIDE R2, R9, 0x4, R2 ;  /* 0x0000000409027825 */ /* 0x001fcc00078e0202 */
[----:B-1----:R-:W4:Y:S01]  /*00d0*/  LDG.E R2, desc[UR4][R2.64] ;  /* 0x0000000402027981 */ /* 0x002f22000c1e1900 */
[----:B--2---:R-:W-:-:S06]  /*00e0*/  IMAD.WIDE R4, R9, 0x4, R4 ;  /* 0x0000000409047825 */ /* 0x004fcc00078e0204 */
[----:B------:R-:W4:Y:S01]  /*00f0*/  LDG.E R5, desc[UR4][R4.64] ;  /* 0x0000000404057981 */ /* 0x000f22000c1e1900 */
[----:B---3--:R-:W-:Y:S01]  /*0100*/  IMAD.WIDE R6, R9, 0x4, R6 ;  /* 0x0000000409067825 */ /* 0x008fe200078e0206 */
[----:B----4-:R-:W-:-:S05]  /*0110*/  IADD3 R9, PT, PT, R2, R5, RZ ;  /* 0x0000000502097210 */ /* 0x010fca0007ffe0ff */
[----:B------:R-:W-:Y:S01]  /*0120*/  STG.E desc[UR4][R6.64], R9 ;  /* 0x0000000906007986 */ /* 0x000fe2000c101904 */
[----:B------:R-:W-:Y:S05]  /*0130*/  EXIT ;  /* 0x000000000000794d */ /* 0x000fea0003800000 */
.L_x_21:
        /* <DEDUP_REMOVED lines=12> */
.L_x_25:


//--------------------- .nv.shared.reserved.0     --------------------------
	.section	.nv.shared.reserved.0,"aw",@nobits
	.weak		__nv_reservedSMEM_offset_0_alias
	.size		__nv_reservedSMEM_offset_0_alias, 0, 64
	.other		__nv_reservedSMEM_offset_0_alias,@"STO_CUDA_RESERVED_SHARED STV_DEFAULT"
__nv_reservedSMEM_offset_0_alias:
	.zero		0
	.zero		64


//--------------------- .nv.constant0._Z21divergence_arithmeticPf --------------------------
	.section	.nv.constant0._Z21divergence_arithmeticPf,"a",@progbits
	.sectionflags	@""
	.align	4
.nv.constant0._Z21divergence_arithmeticPf:
	.zero		904


//--------------------- .nv.constant0._Z20divergence_functionsPf --------------------------
	.section	.nv.constant0._Z20divergence_functionsPf,"a",@progbits
	.sectionflags	@""
	.align	4
.nv.constant0._Z20divergence_functionsPf:
	.zero		904


//--------------------- .nv.constant0._Z10add_stridePiS_S_i --------------------------
	.section	.nv.constant0._Z10add_stridePiS_S_i,"a",@progbits
	.sectionflags	@""
	.align	4
.nv.constant0._Z10add_stridePiS_S_i:
	.zero		924


//--------------------- .nv.constant0._Z3addPiS_S_i --------------------------
	.section	.nv.constant0._Z3addPiS_S_i,"a",@progbits
	.sectionflags	@""
	.align	4
.nv.constant0._Z3addPiS_S_i:
	.zero		924


//--------------------- SYMBOLS --------------------------

	.type		.nv.reservedSmem.offset0,@object
	.size		.nv.reservedSmem.offset0,0x4
